	.headerflags	@"EF_CUDA_TEXMODE_UNIFIED EF_CUDA_64BIT_ADDRESS EF_CUDA_SM89 EF_CUDA_VIRTUAL_SM(EF_CUDA_SM89)"
	.elftype	@"ET_EXEC"


//--------------------- .nv.info                  --------------------------
	.section	.nv.info,"",@"SHT_CUDA_INFO"
	.align	4


	//----- nvinfo : EIATTR_REGCOUNT
	.align		4
        /*0000*/ 	.byte	0x04, 0x2f
        /*0002*/ 	.short	(.L_1 - .L_0)
	.align		4
.L_0:
        /*0004*/ 	.word	index@(triton__0d1d2d3de4)
        /*0008*/ 	.word	0x0000001c


	//----- nvinfo : EIATTR_MAX_STACK_SIZE
	.align		4
.L_1:
        /*000c*/ 	.byte	0x04, 0x23
        /*000e*/ 	.short	(.L_3 - .L_2)
	.align		4
.L_2:
        /*0010*/ 	.word	index@(triton__0d1d2d3de4)
        /*0014*/ 	.word	0x00000000


	//----- nvinfo : EIATTR_MIN_STACK_SIZE
	.align		4
.L_3:
        /*0018*/ 	.byte	0x04, 0x12
        /*001a*/ 	.short	(.L_5 - .L_4)
	.align		4
.L_4:
        /*001c*/ 	.word	index@(triton__0d1d2d3de4)
        /*0020*/ 	.word	0x00000000


	//----- nvinfo : EIATTR_FRAME_SIZE
	.align		4
.L_5:
        /*0024*/ 	.byte	0x04, 0x11
        /*0026*/ 	.short	(.L_7 - .L_6)
	.align		4
.L_6:
        /*0028*/ 	.word	index@(triton__0d1d2d3de4)
        /*002c*/ 	.word	0x00000000
.L_7:


//--------------------- .nv.info.triton__0d1d2d3de4 --------------------------
	.section	.nv.info.triton__0d1d2d3de4,"",@"SHT_CUDA_INFO"
	.align	4


	//----- nvinfo : EIATTR_CUDA_API_VERSION
	.align		4
        /*0000*/ 	.byte	0x04, 0x37
        /*0002*/ 	.short	(.L_9 - .L_8)
.L_8:
        /*0004*/ 	.word	0x0000007b


	//----- nvinfo : EIATTR_PARAM_CBANK
	.align		4
.L_9:
        /*0008*/ 	.byte	0x04, 0x0a
        /*000a*/ 	.short	(.L_11 - .L_10)
	.align		4
.L_10:
        /*000c*/ 	.word	index@(.nv.constant0.triton__0d1d2d3de4)
        /*0010*/ 	.short	0x0160
        /*0012*/ 	.short	0x0020


	//----- nvinfo : EIATTR_CBANK_PARAM_SIZE
	.align		4
.L_11:
        /*0014*/ 	.byte	0x03, 0x19
        /*0016*/ 	.short	0x0020


	//----- nvinfo : EIATTR_KPARAM_INFO
	.align		4
        /*0018*/ 	.byte	0x04, 0x17
        /*001a*/ 	.short	(.L_13 - .L_12)
.L_12:
        /*001c*/ 	.word	0x00000000
        /*0020*/ 	.short	0x0004
        /*0022*/ 	.short	0x001c
        /*0024*/ 	.byte	0x00, 0xf0, 0x11, 0x00


	//----- nvinfo : EIATTR_KPARAM_INFO
	.align		4
.L_13:
        /*0028*/ 	.byte	0x04, 0x17
        /*002a*/ 	.short	(.L_15 - .L_14)
.L_14:
        /*002c*/ 	.word	0x00000000
        /*0030*/ 	.short	0x0003
        /*0032*/ 	.short	0x0018
        /*0034*/ 	.byte	0x00, 0xf0, 0x11, 0x00


	//----- nvinfo : EIATTR_KPARAM_INFO
	.align		4
.L_15:
        /*0038*/ 	.byte	0x04, 0x17
        /*003a*/ 	.short	(.L_17 - .L_16)
.L_16:
        /*003c*/ 	.word	0x00000000
        /*0040*/ 	.short	0x0002
        /*0042*/ 	.short	0x0010
        /*0044*/ 	.byte	0x00, 0xf0, 0x21, 0x00


	//----- nvinfo : EIATTR_KPARAM_INFO
	.align		4
.L_17:
        /*0048*/ 	.byte	0x04, 0x17
        /*004a*/ 	.short	(.L_19 - .L_18)
.L_18:
        /*004c*/ 	.word	0x00000000
        /*0050*/ 	.short	0x0001
        /*0052*/ 	.short	0x0008
        /*0054*/ 	.byte	0x00, 0xf0, 0x21, 0x00


	//----- nvinfo : EIATTR_KPARAM_INFO
	.align		4
.L_19:
        /*0058*/ 	.byte	0x04, 0x17
        /*005a*/ 	.short	(.L_21 - .L_20)
.L_20:
        /*005c*/ 	.word	0x00000000
        /*0060*/ 	.short	0x0000
        /*0062*/ 	.short	0x0000
        /*0064*/ 	.byte	0x00, 0xf0, 0x21, 0x00


	//----- nvinfo : EIATTR_MAXREG_COUNT
	.align		4
.L_21:
        /*0068*/ 	.byte	0x03, 0x1b
        /*006a*/ 	.short	0x00ff


	//----- nvinfo : EIATTR_EXIT_INSTR_OFFSETS
	.align		4
        /*006c*/ 	.byte	0x04, 0x1c
        /*006e*/ 	.short	(.L_23 - .L_22)


	//   ....[0]....
.L_22:
        /*0070*/ 	.word	0x00000620


	//   ....[1]....
        /*0074*/ 	.word	0x00000640


	//----- nvinfo : EIATTR_CTAIDZ_USED
	.align		4
.L_23:
        /*0078*/ 	.byte	0x01, 0x04
	.zero		2


	//----- nvinfo : EIATTR_MAX_THREADS
	.align		4
        /*007c*/ 	.byte	0x04, 0x05
        /*007e*/ 	.short	(.L_25 - .L_24)
.L_24:
        /*0080*/ 	.word	0x00000100
        /*0084*/ 	.word	0x00000001
        /*0088*/ 	.word	0x00000001
.L_25:


//--------------------- .nv.rel.action            --------------------------
	.section	.nv.rel.action,"",@"SHT_CUDA_RELOCINFO"
	.align	8
	.sectionentsize	8
        /*0000*/ 	.byte	0x73, 0x00, 0x00, 0x00, 0x00, 0x00, 0x00, 0x00, 0x00, 0x00, 0x00, 0x11, 0x25, 0x00, 0x05, 0x36


//--------------------- .nv.constant0.triton__0d1d2d3de4 --------------------------
	.section	.nv.constant0.triton__0d1d2d3de4,"a",@progbits
	.align	4
.nv.constant0.triton__0d1d2d3de4:
	.zero		384


//--------------------- .text.triton__0d1d2d3de4  --------------------------
	.section	.text.triton__0d1d2d3de4,"ax",@progbits
	.sectionflags	@"SHF_BARRIERS=1"
	.sectioninfo	@"SHI_REGISTERS=28"
	.align	128
        .global         triton__0d1d2d3de4
        .type           triton__0d1d2d3de4,@function
        .size           triton__0d1d2d3de4,(.L_x_1 - triton__0d1d2d3de4)
        .other          triton__0d1d2d3de4,@"STO_CUDA_ENTRY STV_DEFAULT"
triton__0d1d2d3de4:
.text.triton__0d1d2d3de4:
[----:B------:R-:W-:-:S02]  /*0000*/  IMAD.MOV.U32 R1, RZ, RZ, c[0x0][0x28] ;  /* 0x00000a00ff017624 */ /* 0x000fc400078e00ff */
[----:B------:R-:W0:Y:S01]  /*0010*/  S2R R8, SR_TID.X ;  /* 0x0000000000087919 */ /* 0x000e220000002100 */
[----:B------:R-:W1:Y:S03]  /*0020*/  S2UR UR4, SR_CTAID.Y ;  /* 0x00000000000479c3 */ /* 0x000e660000002600 */
[----:B------:R-:W2:Y:S04]  /*0030*/  S2R R0, SR_CTAID.Z ;  /* 0x0000000000007919 */ /* 0x000ea80000002700 */
[----:B------:R-:W3:Y:S01]  /*0040*/  S2R R2, SR_CTAID.X ;  /* 0x0000000000027919 */ /* 0x000ee20000002500 */
[--C-:B0-----:R-:W-:Y:S01]  /*0050*/  SHF.R.U32.HI R3, RZ, 0x5, R8.reuse ;  /* 0x00000005ff037819 */ /* 0x101fe20000011608 */
[----:B------:R-:W-:Y:S01]  /*0060*/  IMAD.SHL.U32 R4, R8, 0x4, RZ ;  /* 0x0000000408047824 */ /* 0x000fe200078e00ff */
[----:B------:R-:W-:-:S02]  /*0070*/  SHF.R.U32.HI R5, RZ, 0x2, R8 ;  /* 0x00000002ff057819 */ /* 0x000fc40000011608 */
[----:B--2---:R-:W-:Y:S02]  /*0080*/  IADD3 R0, R0, 0x1, RZ ;  /* 0x0000000100007810 */ /* 0x004fe40007ffe0ff */
[----:B------:R-:W-:Y:S01]  /*0090*/  SGXT.U32 R3, R3, 0x3 ;  /* 0x000000030303781a */ /* 0x000fe20000000000 */
[----:B---3--:R-:W-:Y:S01]  /*00a0*/  IMAD.SHL.U32 R2, R2, 0x10, RZ ;  /* 0x0000001002027824 */ /* 0x008fe200078e00ff */
[----:B------:R-:W-:Y:S01]  /*00b0*/  LOP3.LUT R13, R4, 0xc, RZ, 0xc0, !PT ;  /* 0x0000000c040d7812 */ /* 0x000fe200078ec0ff */
[----:B-1----:R-:W-:Y:S01]  /*00c0*/  IMAD R12, R0, UR4, RZ ;  /* 0x00000004000c7c24 */ /* 0x002fe2000f8e02ff */
[----:B------:R-:W-:Y:S01]  /*00d0*/  SGXT.U32 R0, R5, 0x3 ;  /* 0x000000030500781a */ /* 0x000fe20000000000 */
[----:B------:R-:W-:Y:S01]  /*00e0*/  IMAD.SHL.U32 R5, R3, 0x8, RZ ;  /* 0x0000000803057824 */ /* 0x000fe200078e00ff */
[----:B------:R-:W-:Y:S01]  /*00f0*/  LOP3.LUT R21, R2, R13, RZ, 0xfc, !PT ;  /* 0x0000000d02157212 */ /* 0x000fe200078efcff */
[----:B------:R-:W-:Y:S01]  /*0100*/  IMAD.SHL.U32 R12, R12, 0x100, RZ ;  /* 0x000001000c0c7824 */ /* 0x000fe200078e00ff */
[----:B------:R-:W-:-:S02]  /*0110*/  ULDC.64 UR4, c[0x0][0x118] ;  /* 0x0000460000047ab9 */ /* 0x000fc40000000a00 */
[----:B------:R-:W-:Y:S01]  /*0120*/  LOP3.LUT R9, R5, R0, RZ, 0xfc, !PT ;  /* 0x0000000005097212 */ /* 0x000fe200078efcff */
[----:B------:R-:W-:Y:S01]  /*0130*/  IMAD.MOV.U32 R0, RZ, RZ, 0x2 ;  /* 0x00000002ff007424 */ /* 0x000fe200078e00ff */
[----:B------:R-:W-:Y:S02]  /*0140*/  ISETP.GE.AND P0, PT, R21, 0xa8c, PT ;  /* 0x00000a8c1500780c */ /* 0x000fe40003f06270 */
[C---:B------:R-:W-:Y:S02]  /*0150*/  LOP3.LUT R5, R12.reuse, R9, RZ, 0xfc, !PT ;  /* 0x000000090c057212 */ /* 0x040fe400078efcff */
[C---:B------:R-:W-:Y:S02]  /*0160*/  LOP3.LUT R7, R12.reuse, 0x40, R9, 0xfe, !PT ;  /* 0x000000400c077812 */ /* 0x040fe400078efe09 */
[C---:B------:R-:W-:Y:S01]  /*0170*/  ISETP.LT.AND P1, PT, R5.reuse, 0x1b80, !P0 ;  /* 0x00001b800500780c */ /* 0x040fe20004721270 */
[----:B------:R-:W-:Y:S01]  /*0180*/  IMAD R15, R5, 0xa8c, R21 ;  /* 0x00000a8c050f7824 */ /* 0x000fe200078e0215 */
[----:B------:R-:W-:Y:S01]  /*0190*/  ISETP.LT.AND P2, PT, R7, 0x1b80, !P0 ;  /* 0x00001b800700780c */ /* 0x000fe20004741270 */
[----:B------:R-:W-:Y:S01]  /*01a0*/  CS2R R4, SRZ ;  /* 0x0000000000047805 */ /* 0x000fe2000001ff00 */
[C-C-:B------:R-:W-:Y:S01]  /*01b0*/  LOP3.LUT R10, R12.reuse, 0x80, R9.reuse, 0xfe, !PT ;  /* 0x000000800c0a7812 */ /* 0x140fe200078efe09 */
[----:B------:R-:W-:Y:S01]  /*01c0*/  IMAD.WIDE R14, R15, R0, c[0x0][0x160] ;  /* 0x000058000f0e7625 */ /* 0x000fe200078e0200 */
[----:B------:R-:W-:-:S03]  /*01d0*/  LOP3.LUT R20, R12, 0xc0, R9, 0xfe, !PT ;  /* 0x000000c00c147812 */ /* 0x000fc600078efe09 */
[----:B------:R-:W-:Y:S02]  /*01e0*/  IMAD R17, R7, 0xa8c, R21 ;  /* 0x00000a8c07117824 */ /* 0x000fe400078e0215 */
[----:B------:R-:W-:Y:S02]  /*01f0*/  CS2R R6, SRZ ;  /* 0x0000000000067805 */ /* 0x000fe4000001ff00 */
[----:B------:R0:W2:Y:S01]  /*0200*/  @P1 LDG.E.EL.64 R4, [R14.64] ;  /* 0x000000040e041981 */ /* 0x0000a2000c2e1b00 */
[----:B------:R-:W-:Y:S01]  /*0210*/  ISETP.LT.AND P1, PT, R10, 0x1b80, !P0 ;  /* 0x00001b800a00780c */ /* 0x000fe20004721270 */
[----:B------:R-:W-:Y:S01]  /*0220*/  IMAD.WIDE R16, R17, R0, c[0x0][0x160] ;  /* 0x0000580011107625 */ /* 0x000fe200078e0200 */
[----:B------:R-:W-:-:S03]  /*0230*/  ISETP.LT.AND P0, PT, R20, 0x1b80, !P0 ;  /* 0x00001b801400780c */ /* 0x000fc60004701270 */
[--C-:B------:R-:W-:Y:S01]  /*0240*/  IMAD R19, R10, 0xa8c, R21.reuse ;  /* 0x00000a8c0a137824 */ /* 0x100fe200078e0215 */
[----:B------:R1:W3:Y:S01]  /*0250*/  @P2 LDG.E.EL.64 R6, [R16.64] ;  /* 0x0000000410062981 */ /* 0x0002e2000c2e1b00 */
[----:B------:R-:W-:Y:S01]  /*0260*/  IMAD R21, R20, 0xa8c, R21 ;  /* 0x00000a8c14157824 */ /* 0x000fe200078e0215 */
[----:B------:R-:W-:Y:S01]  /*0270*/  CS2R R10, SRZ ;  /* 0x00000000000a7805 */ /* 0x000fe2000001ff00 */
[----:B0-----:R-:W-:Y:S01]  /*0280*/  CS2R R14, SRZ ;  /* 0x00000000000e7805 */ /* 0x001fe2000001ff00 */
[----:B------:R-:W-:-:S05]  /*0290*/  IMAD.WIDE R18, R19, R0, c[0x0][0x160] ;  /* 0x0000580013127625 */ /* 0x000fca00078e0200 */
[----:B------:R3:W4:Y:S01]  /*02a0*/  @P1 LDG.E.EL.64 R10, [R18.64] ;  /* 0x00000004120a1981 */ /* 0x000722000c2e1b00 */
[----:B-1----:R-:W-:-:S05]  /*02b0*/  IMAD.WIDE R16, R21, R0, c[0x0][0x160] ;  /* 0x0000580015107625 */ /* 0x002fca00078e0200 */
[----:B------:R-:W5:Y:S01]  /*02c0*/  @P0 LDG.E.EL.64 R14, [R16.64] ;  /* 0x00000004100e0981 */ /* 0x000f62000c2e1b00 */
[----:B------:R-:W-:Y:S02]  /*02d0*/  IMAD R9, R13, 0x108, R9 ;  /* 0x000001080d097824 */ /* 0x000fe400078e0209 */
[----:B------:R-:W-:Y:S02]  /*02e0*/  IMAD.SHL.U32 R13, R8, 0x8, RZ ;  /* 0x00000008080d7824 */ /* 0x000fe400078e00ff */
[----:B------:R-:W-:-:S03]  /*02f0*/  IMAD.SHL.U32 R20, R9, 0x2, RZ ;  /* 0x0000000209147824 */ /* 0x000fc600078e00ff */
[----:B------:R-:W-:-:S05]  /*0300*/  LOP3.LUT R13, R13, 0xf8, RZ, 0xe2, !PT ;  /* 0x000000f80d0d7812 */ /* 0x000fca00078ee2ff */
[----:B------:R-:W-:-:S05]  /*0310*/  IMAD.IADD R12, R13, 0x1, R12 ;  /* 0x000000010d0c7824 */ /* 0x000fca00078e020c */
[----:B------:R-:W-:Y:S02]  /*0320*/  ISETP.GE.AND P0, PT, R12, 0x1b80, PT ;  /* 0x00001b800c00780c */ /* 0x000fe40003f06270 */
[----:B--2---:R-:W-:Y:S01]  /*0330*/  SHF.R.U32.HI R9, RZ, 0x10, R4 ;  /* 0x00000010ff097819 */ /* 0x004fe20000011604 */
[----:B------:R0:W-:Y:S01]  /*0340*/  STS.U16 [R20], R4 ;  /* 0x0000000414007388 */ /* 0x0001e20000000400 */
[----:B------:R-:W-:Y:S02]  /*0350*/  SHF.R.U32.HI R21, RZ, 0x10, R5 ;  /* 0x00000010ff157819 */ /* 0x000fe40000011605 */
[----:B---3--:R-:W-:Y:S01]  /*0360*/  SHF.R.U32.HI R19, RZ, 0x10, R6 ;  /* 0x00000010ff137819 */ /* 0x008fe20000011606 */
[----:B------:R1:W-:Y:S01]  /*0370*/  STS.U16 [R20+0x420], R5 ;  /* 0x0004200514007388 */ /* 0x0003e20000000400 */
[----:B------:R-:W-:Y:S01]  /*0380*/  SHF.R.U32.HI R23, RZ, 0x10, R7 ;  /* 0x00000010ff177819 */ /* 0x000fe20000011607 */
[----:B0-----:R-:W-:Y:S02]  /*0390*/  IMAD R4, R3, 0x108, R13 ;  /* 0x0000010803047824 */ /* 0x001fe400078e020d */
[----:B------:R0:W-:Y:S01]  /*03a0*/  STS.U16 [R20+0x290], R19 ;  /* 0x0002901314007388 */ /* 0x0001e20000000400 */
[----:B----4-:R-:W-:-:S02]  /*03b0*/  SHF.R.U32.HI R25, RZ, 0x10, R10 ;  /* 0x00000010ff197819 */ /* 0x010fc4000001160a */
[----:B-1----:R-:W-:Y:S02]  /*03c0*/  SHF.R.U32.HI R5, RZ, 0x10, R11 ;  /* 0x00000010ff057819 */ /* 0x002fe4000001160b */
[----:B-----5:R-:W-:Y:S02]  /*03d0*/  SHF.R.U32.HI R17, RZ, 0x10, R14 ;  /* 0x00000010ff117819 */ /* 0x020fe4000001160e */
[----:B------:R-:W-:Y:S01]  /*03e0*/  SHF.R.U32.HI R18, RZ, 0x10, R15 ;  /* 0x00000010ff127819 */ /* 0x000fe2000001160f */
[----:B0-----:R-:W-:Y:S01]  /*03f0*/  IMAD.SHL.U32 R19, R4, 0x2, RZ ;  /* 0x0000000204137824 */ /* 0x001fe200078e00ff */
[----:B------:R-:W-:Y:S04]  /*0400*/  STS.U16 [R20+0x210], R9 ;  /* 0x0002100914007388 */ /* 0x000fe80000000400 */
        /* <DEDUP_REMOVED lines=12> */
[----:B------:R-:W-:Y:S06]  /*04d0*/  BAR.SYNC 0x0 ;  /* 0x0000000000007b1d */ /* 0x000fec0000000000 */
[----:B------:R-:W0:Y:S04]  /*04e0*/  LDS.128 R8, [R19] ;  /* 0x0000000013087984 */ /* 0x000e280000000c00 */
[----:B------:R-:W1:Y:S01]  /*04f0*/  LDS.128 R4, [R19+0x1080] ;  /* 0x0010800013047984 */ /* 0x000e620000000c00 */
[----:B------:R-:W-:-:S05]  /*0500*/  IMAD.HI R13, R12, 0x66666667, RZ ;  /* 0x666666670c0d7827 */ /* 0x000fca00078e02ff */
[----:B------:R-:W-:-:S04]  /*0510*/  SHF.R.U32.HI R16, RZ, 0x1f, R13 ;  /* 0x0000001fff107819 */ /* 0x000fc8000001160d */
[----:B------:R-:W-:-:S05]  /*0520*/  LEA.HI.SX32 R13, R13, R16, 0x19 ;  /* 0x000000100d0d7211 */ /* 0x000fca00078fcaff */
[C---:B------:R-:W-:Y:S01]  /*0530*/  IMAD R14, R13.reuse, -0x140, R12 ;  /* 0xfffffec00d0e7824 */ /* 0x040fe200078e020c */
[C---:B------:R-:W-:Y:S02]  /*0540*/  LOP3.LUT R12, R2.reuse, R3, RZ, 0xfc, !PT ;  /* 0x00000003020c7212 */ /* 0x040fe400078efcff */
[----:B------:R-:W-:Y:S01]  /*0550*/  LOP3.LUT R2, R2, 0x8, R3, 0xfe, !PT ;  /* 0x0000000802027812 */ /* 0x000fe200078efe03 */
[----:B------:R-:W-:Y:S01]  /*0560*/  IMAD R13, R13, 0xd2f00, R14 ;  /* 0x000d2f000d0d7824 */ /* 0x000fe200078e020e */
[----:B------:R-:W-:Y:S02]  /*0570*/  ISETP.LT.AND P1, PT, R12, 0xa8c, !P0 ;  /* 0x00000a8c0c00780c */ /* 0x000fe40004721270 */
[----:B------:R-:W-:Y:S01]  /*0580*/  ISETP.LT.AND P0, PT, R2, 0xa8c, !P0 ;  /* 0x00000a8c0200780c */ /* 0x000fe20004701270 */
[--C-:B------:R-:W-:Y:S02]  /*0590*/  IMAD R15, R12, 0x140, R13.reuse ;  /* 0x000001400c0f7824 */ /* 0x100fe400078e020d */
[----:B------:R-:W-:-:S02]  /*05a0*/  IMAD R17, R2, 0x140, R13 ;  /* 0x0000014002117824 */ /* 0x000fc400078e020d */
[----:B------:R-:W-:-:S04]  /*05b0*/  IMAD.WIDE R2, R15, R0, c[0x0][0x168] ;  /* 0x00005a000f027625 */ /* 0x000fc800078e0200 */
[----:B------:R-:W-:-:S04]  /*05c0*/  IMAD.WIDE R12, R17, R0, c[0x0][0x168] ;  /* 0x00005a00110c7625 */ /* 0x000fc800078e0200 */
[-C--:B------:R-:W-:Y:S01]  /*05d0*/  IMAD.WIDE R14, R15, R0.reuse, c[0x0][0x170] ;  /* 0x00005c000f0e7625 */ /* 0x080fe200078e0200 */
[----:B0-----:R0:W-:Y:S04]  /*05e0*/  @P1 STG.E.128 [R2.64], R8 ;  /* 0x0000000802001986 */ /* 0x0011e8000c101d04 */
[----:B-1----:R0:W-:Y:S01]  /*05f0*/  @P0 STG.E.128 [R12.64], R4 ;  /* 0x000000040c000986 */ /* 0x0021e2000c101d04 */
[----:B------:R-:W-:-:S03]  /*0600*/  IMAD.WIDE R16, R17, R0, c[0x0][0x170] ;  /* 0x00005c0011107625 */ /* 0x000fc600078e0200 */
[----:B------:R0:W-:Y:S01]  /*0610*/  @P1 STG.E.128 [R14.64], R8 ;  /* 0x000000080e001986 */ /* 0x0001e2000c101d04 */
[----:B------:R-:W-:Y:S05]  /*0620*/  @!P0 EXIT ;  /* 0x000000000000894d */ /* 0x000fea0003800000 */
[----:B------:R-:W-:Y:S01]  /*0630*/  STG.E.128 [R16.64], R4 ;  /* 0x0000000410007986 */ /* 0x000fe2000c101d04 */
[----:B------:R-:W-:Y:S05]  /*0640*/  EXIT ;  /* 0x000000000000794d */ /* 0x000fea0003800000 */
.L_x_0:
[----:B------:R-:W-:-:S00]  /*0650*/  BRA `(.L_x_0) ;  /* 0xfffffff000007947 */ /* 0x000fc0000383ffff */
[----:B------:R-:W-:-:S00]  /*0660*/  NOP ;  /* 0x0000000000007918 */ /* 0x000fc00000000000 */
        /* <DEDUP_REMOVED lines=9> */
.L_x_1:


//--------------------- .nv.shared.triton__0d1d2d3de4 --------------------------
	.section	.nv.shared.triton__0d1d2d3de4,"aw",@nobits
	.align	16
